//
// Generated by NVIDIA NVVM Compiler
//
// Compiler Build ID: CL-36424714
// Cuda compilation tools, release 13.0, V13.0.88
// Based on NVVM 20.0.0
//

.version 9.0
.target sm_100
.address_size 64

	// .globl	_Z11GPUFunctionv
.extern .func  (.param .b32 func_retval0) vprintf
(
	.param .b64 vprintf_param_0,
	.param .b64 vprintf_param_1
)
;
.global .align 1 .b8 $str[21] = {104, 101, 108, 108, 111, 32, 102, 114, 111, 109, 32, 116, 104, 101, 32, 71, 112, 117, 46, 10};

.visible .entry _Z11GPUFunctionv()
{
	.reg .b32 	%r<3>;
	.reg .b64 	%rd<3>;

	mov.u64 	%rd1, $str;
	cvta.global.u64 	%rd2, %rd1;
	{ // callseq 0, 0
	.param .b64 param0;
	st.param.b64 	[param0], %rd2;
	.param .b64 param1;
	st.param.b64 	[param1], 0;
	.param .b32 retval0;
	call.uni (retval0), 
	vprintf, 
	(
	param0, 
	param1
	);
	ld.param.b32 	%r1, [retval0];
	} // callseq 0
	ret;

}


// ===== COMPILED SASS (sm_100) =====

	.target	sm_100

	.elftype	@"ET_EXEC"


//--------------------- .note.nv.tkinfo           --------------------------
	.section	.note.nv.tkinfo,"",@"SHT_NOTE"
	.sectionflags	@"SHF_NOTE_NV_TKINFO"
	.tkinfo
        /*0018*/ 	.word	0x00000002
        /*0030*/ 	.string	""
        /*0030*/ 	.string	"ptxas"
        /*0030*/ 	.string	"Cuda compilation tools, release 13.0, V13.0.88"
        /*0030*/ 	.string	"Build cuda_13.0.r13.0/compiler.36424714_0"
        /*0030*/ 	.string	"-arch sm_100 -m 64 "



//--------------------- .note.nv.cuinfo           --------------------------
	.section	.note.nv.cuinfo,"",@"SHT_NOTE"
	.sectionflags	@"SHF_NOTE_NV_CUINFO"
        /*0018*/ 	.short	0x0002
        /*001a*/ 	.short	0x0064
        /*001c*/ 	.short	0x0082
	.zero		2


//--------------------- .nv.info                  --------------------------
	.section	.nv.info,"",@"SHT_CUDA_INFO"
	.align	4


	//----- nvinfo : EIATTR_REGCOUNT
	.align		4
        /*0000*/ 	.byte	0x04, 0x2f
        /*0002*/ 	.short	(.L_2 - .L_1)
	.align		4
.L_1:
        /*0004*/ 	.word	index@(_Z11GPUFunctionv)
        /*0008*/ 	.word	0x00000018


	//----- nvinfo : EIATTR_FRAME_SIZE
	.align		4
.L_2:
        /*000c*/ 	.byte	0x04, 0x11
        /*000e*/ 	.short	(.L_4 - .L_3)
	.align		4
.L_3:
        /*0010*/ 	.word	index@(_Z11GPUFunctionv)
        /*0014*/ 	.word	0x00000000


	//----- nvinfo : EIATTR_MIN_STACK_SIZE
	.align		4
.L_4:
        /*0018*/ 	.byte	0x04, 0x12
        /*001a*/ 	.short	(.L_6 - .L_5)
	.align		4
.L_5:
        /*001c*/ 	.word	index@(_Z11GPUFunctionv)
        /*0020*/ 	.word	0x00000000
.L_6:


//--------------------- .nv.compat                --------------------------
	.section	.nv.compat,"",@"SHT_CUDA_COMPAT_INFO"
	.align	4
        /*0000*/ 	.byte	0x02, 0x09, 0x00, 0x00, 0x02, 0x02, 0x01, 0x00, 0x02, 0x05, 0x05, 0x00, 0x03, 0x07, 0x01, 0x01
        /*0010*/ 	.byte	0x02, 0x03, 0x00, 0x00, 0x02, 0x06, 0x01, 0x00, 0x04, 0x0b, 0x08, 0x00, 0x09, 0x00, 0x00, 0x00
        /*0020*/ 	.byte	0x00, 0x00, 0x00, 0x00


//--------------------- .nv.info._Z11GPUFunctionv --------------------------
	.section	.nv.info._Z11GPUFunctionv,"",@"SHT_CUDA_INFO"
	.sectionflags	@""
	.align	4


	//----- nvinfo : EIATTR_CUDA_API_VERSION
	.align		4
        /*0000*/ 	.byte	0x04, 0x37
        /*0002*/ 	.short	(.L_8 - .L_7)
.L_7:
        /*0004*/ 	.word	0x00000082


	//----- nvinfo : EIATTR_SPARSE_MMA_MASK
	.align		4
.L_8:
        /*0008*/ 	.byte	0x03, 0x50
        /*000a*/ 	.short	0x0000


	//----- nvinfo : EIATTR_MAXREG_COUNT
	.align		4
        /*000c*/ 	.byte	0x03, 0x1b
        /*000e*/ 	.short	0x00ff


	//----- nvinfo : EIATTR_EXTERNS
	.align		4
        /*0010*/ 	.byte	0x04, 0x0f
        /*0012*/ 	.short	(.L_10 - .L_9)


	//   ....[0]....
	.align		4
.L_9:
        /*0014*/ 	.word	index@(vprintf)


	//----- nvinfo : EIATTR_MERCURY_ISA_VERSION
	.align		4
.L_10:
        /*0018*/ 	.byte	0x03, 0x5f
        /*001a*/ 	.short	0x0101


	//----- nvinfo : EIATTR_VRC_CTA_INIT_COUNT
	.align		4
        /*001c*/ 	.byte	0x02, 0x4a
	.zero		1
	.zero		1


	//----- nvinfo : EIATTR_SYSCALL_OFFSETS
	.align		4
        /*0020*/ 	.byte	0x04, 0x46
        /*0022*/ 	.short	(.L_12 - .L_11)


	//   ....[0]....
.L_11:
        /*0024*/ 	.word	0x00000080


	//----- nvinfo : EIATTR_EXIT_INSTR_OFFSETS
	.align		4
.L_12:
        /*0028*/ 	.byte	0x04, 0x1c
        /*002a*/ 	.short	(.L_14 - .L_13)


	//   ....[0]....
.L_13:
        /*002c*/ 	.word	0x00000090


	//----- nvinfo : EIATTR_SW_WAR
	.align		4
.L_14:
        /*0030*/ 	.byte	0x04, 0x36
        /*0032*/ 	.short	(.L_16 - .L_15)
.L_15:
        /*0034*/ 	.word	0x00000008
.L_16:


//--------------------- .nv.callgraph             --------------------------
	.section	.nv.callgraph,"",@"SHT_CUDA_CALLGRAPH"
	.align	4
	.sectionentsize	8
	.align		4
        /*0000*/ 	.word	0x00000000
	.align		4
        /*0004*/ 	.word	0xffffffff
	.align		4
        /*0008*/ 	.word	index@(_Z11GPUFunctionv)
	.align		4
        /*000c*/ 	.word	index@(vprintf)
	.align		4
        /*0010*/ 	.word	0x00000000
	.align		4
        /*0014*/ 	.word	0xfffffffe
	.align		4
        /*0018*/ 	.word	0x00000000
	.align		4
        /*001c*/ 	.word	0xfffffffd
	.align		4
        /*0020*/ 	.word	0x00000000
	.align		4
        /*0024*/ 	.word	0xfffffffc


//--------------------- .nv.constant4             --------------------------
	.section	.nv.constant4,"a",@progbits
	.align	8
	.align		8
.nv.constant4:
        /*0000*/ 	.dword	vprintf
	.align		8
        /*0008*/ 	.dword	$str


//--------------------- .text._Z11GPUFunctionv    --------------------------
	.section	.text._Z11GPUFunctionv,"ax",@progbits
	.align	128
        .global         _Z11GPUFunctionv
        .type           _Z11GPUFunctionv,@function
        .size           _Z11GPUFunctionv,(.L_x_2 - _Z11GPUFunctionv)
        .other          _Z11GPUFunctionv,@"STO_CUDA_ENTRY STV_DEFAULT"
_Z11GPUFunctionv:
.text._Z11GPUFunctionv:
[----:B------:R-:W0:Y:S01]  /*0000*/  LDC R1, c[0x0][0x37c] ;  /* 0x0000df00ff017b82 */ /* 0x000e220000000800 */
[----:B------:R-:W-:Y:S01]  /*0010*/  MOV R0, 0x0 ;  /* 0x0000000000007802 */ /* 0x000fe20000000f00 */
[----:B------:R-:W1:Y:S01]  /*0020*/  LDCU.64 UR4, c[0x4][0x8] ;  /* 0x01000100ff0477ac */ /* 0x000e620008000a00 */
[----:B------:R-:W-:-:S05]  /*0030*/  CS2R R6, SRZ ;  /* 0x0000000000067805 */ /* 0x000fca000001ff00 */
[----:B------:R2:W3:Y:S01]  /*0040*/  LDC.64 R2, c[0x4][R0] ;  /* 0x0100000000027b82 */ /* 0x0004e20000000a00 */
[----:B-1----:R-:W-:Y:S02]  /*0050*/  IMAD.U32 R4, RZ, RZ, UR4 ;  /* 0x00000004ff047e24 */ /* 0x002fe4000f8e00ff */
[----:B--2---:R-:W-:-:S07]  /*0060*/  IMAD.U32 R5, RZ, RZ, UR5 ;  /* 0x00000005ff057e24 */ /* 0x004fce000f8e00ff */
[----:B------:R-:W-:-:S07]  /*0070*/  LEPC R20, `(.L_x_0) ;  /* 0x000000001014794e */ /* 0x000fce0000000000 */
[----:B0--3--:R-:W-:Y:S05]  /*0080*/  CALL.ABS.NOINC R2 ;  /* 0x0000000002007343 */ /* 0x009fea0003c00000 */
.L_x_0:
[----:B------:R-:W-:Y:S05]  /*0090*/  EXIT ;  /* 0x000000000000794d */ /* 0x000fea0003800000 */
.L_x_1:
[----:B------:R-:W-:-:S00]  /*00a0*/  BRA `(.L_x_1) ;  /* 0xfffffffc00fc7947 */ /* 0x000fc0000383ffff */
[----:B------:R-:W-:-:S00]  /*00b0*/  NOP ;  /* 0x0000000000007918 */ /* 0x000fc00000000000 */
        /* <DEDUP_REMOVED lines=12> */
.L_x_2:


//--------------------- .nv.global.init           --------------------------
	.section	.nv.global.init,"aw",@progbits
.nv.global.init:
	.type		$str,@object
	.size		$str,(.L_0 - $str)
$str:
        /*0000*/ 	.byte	0x68, 0x65, 0x6c, 0x6c, 0x6f, 0x20, 0x66, 0x72, 0x6f, 0x6d, 0x20, 0x74, 0x68, 0x65, 0x20, 0x47
        /*0010*/ 	.byte	0x70, 0x75, 0x2e, 0x0a, 0x00
.L_0:


//--------------------- .nv.shared.reserved.0     --------------------------
	.section	.nv.shared.reserved.0,"aw",@nobits
	.weak		__nv_reservedSMEM_offset_0_alias
	.size		__nv_reservedSMEM_offset_0_alias, 0, 64
	.other		__nv_reservedSMEM_offset_0_alias,@"STO_CUDA_RESERVED_SHARED STV_DEFAULT"
__nv_reservedSMEM_offset_0_alias:
	.zero		0
	.zero		64


//--------------------- .nv.constant0._Z11GPUFunctionv --------------------------
	.section	.nv.constant0._Z11GPUFunctionv,"a",@progbits
	.sectionflags	@""
	.align	4
.nv.constant0._Z11GPUFunctionv:
	.zero		896


//--------------------- SYMBOLS --------------------------

	.type		.nv.reservedSmem.offset0,@object
	.size		.nv.reservedSmem.offset0,0x4
	.type		vprintf,@function
